//
// Generated by NVIDIA NVVM Compiler
//
// Compiler Build ID: CL-36424714
// Cuda compilation tools, release 13.0, V13.0.88
// Based on NVVM 20.0.0
//

.version 9.0
.target sm_100
.address_size 64

	// .globl	_Z6kernelv
.extern .func  (.param .b32 func_retval0) vprintf
(
	.param .b64 vprintf_param_0,
	.param .b64 vprintf_param_1
)
;
.global .align 1 .b8 $str[32] = {72, 101, 108, 108, 111, 32, 102, 114, 111, 109, 32, 67, 85, 68, 65, 33, 32, 84, 104, 114, 101, 97, 100, 73, 100, 120, 58, 32, 37, 100, 10};

.visible .entry _Z6kernelv()
{
	.local .align 8 .b8 	__local_depot0[8];
	.reg .b64 	%SP;
	.reg .b64 	%SPL;
	.reg .b32 	%r<4>;
	.reg .b64 	%rd<5>;

	mov.u64 	%SPL, __local_depot0;
	cvta.local.u64 	%SP, %SPL;
	add.u64 	%rd1, %SP, 0;
	add.u64 	%rd2, %SPL, 0;
	mov.u32 	%r1, %tid.x;
	st.local.u32 	[%rd2], %r1;
	mov.u64 	%rd3, $str;
	cvta.global.u64 	%rd4, %rd3;
	{ // callseq 0, 0
	.param .b64 param0;
	st.param.b64 	[param0], %rd4;
	.param .b64 param1;
	st.param.b64 	[param1], %rd1;
	.param .b32 retval0;
	call.uni (retval0), 
	vprintf, 
	(
	param0, 
	param1
	);
	ld.param.b32 	%r2, [retval0];
	} // callseq 0
	ret;

}


// ===== COMPILED SASS (sm_100) =====

	.target	sm_100

	.elftype	@"ET_EXEC"


//--------------------- .note.nv.tkinfo           --------------------------
	.section	.note.nv.tkinfo,"",@"SHT_NOTE"
	.sectionflags	@"SHF_NOTE_NV_TKINFO"
	.tkinfo
        /*0018*/ 	.word	0x00000002
        /*0030*/ 	.string	""
        /*0030*/ 	.string	"ptxas"
        /*0030*/ 	.string	"Cuda compilation tools, release 13.0, V13.0.88"
        /*0030*/ 	.string	"Build cuda_13.0.r13.0/compiler.36424714_0"
        /*0030*/ 	.string	"-arch sm_100 -m 64 "



//--------------------- .note.nv.cuinfo           --------------------------
	.section	.note.nv.cuinfo,"",@"SHT_NOTE"
	.sectionflags	@"SHF_NOTE_NV_CUINFO"
        /*0018*/ 	.short	0x0002
        /*001a*/ 	.short	0x0064
        /*001c*/ 	.short	0x0082
	.zero		2


//--------------------- .nv.info                  --------------------------
	.section	.nv.info,"",@"SHT_CUDA_INFO"
	.align	4


	//----- nvinfo : EIATTR_REGCOUNT
	.align		4
        /*0000*/ 	.byte	0x04, 0x2f
        /*0002*/ 	.short	(.L_2 - .L_1)
	.align		4
.L_1:
        /*0004*/ 	.word	index@(_Z6kernelv)
        /*0008*/ 	.word	0x00000018


	//----- nvinfo : EIATTR_FRAME_SIZE
	.align		4
.L_2:
        /*000c*/ 	.byte	0x04, 0x11
        /*000e*/ 	.short	(.L_4 - .L_3)
	.align		4
.L_3:
        /*0010*/ 	.word	index@(_Z6kernelv)
        /*0014*/ 	.word	0x00000008


	//----- nvinfo : EIATTR_MIN_STACK_SIZE
	.align		4
.L_4:
        /*0018*/ 	.byte	0x04, 0x12
        /*001a*/ 	.short	(.L_6 - .L_5)
	.align		4
.L_5:
        /*001c*/ 	.word	index@(_Z6kernelv)
        /*0020*/ 	.word	0x00000008
.L_6:


//--------------------- .nv.compat                --------------------------
	.section	.nv.compat,"",@"SHT_CUDA_COMPAT_INFO"
	.align	4
        /*0000*/ 	.byte	0x02, 0x09, 0x00, 0x00, 0x02, 0x02, 0x01, 0x00, 0x02, 0x05, 0x05, 0x00, 0x03, 0x07, 0x01, 0x01
        /*0010*/ 	.byte	0x02, 0x03, 0x00, 0x00, 0x02, 0x06, 0x01, 0x00, 0x04, 0x0b, 0x08, 0x00, 0x09, 0x00, 0x00, 0x00
        /*0020*/ 	.byte	0x00, 0x00, 0x00, 0x00


//--------------------- .nv.info._Z6kernelv       --------------------------
	.section	.nv.info._Z6kernelv,"",@"SHT_CUDA_INFO"
	.sectionflags	@""
	.align	4


	//----- nvinfo : EIATTR_CUDA_API_VERSION
	.align		4
        /*0000*/ 	.byte	0x04, 0x37
        /*0002*/ 	.short	(.L_8 - .L_7)
.L_7:
        /*0004*/ 	.word	0x00000082


	//----- nvinfo : EIATTR_SPARSE_MMA_MASK
	.align		4
.L_8:
        /*0008*/ 	.byte	0x03, 0x50
        /*000a*/ 	.short	0x0000


	//----- nvinfo : EIATTR_MAXREG_COUNT
	.align		4
        /*000c*/ 	.byte	0x03, 0x1b
        /*000e*/ 	.short	0x00ff


	//----- nvinfo : EIATTR_EXTERNS
	.align		4
        /*0010*/ 	.byte	0x04, 0x0f
        /*0012*/ 	.short	(.L_10 - .L_9)


	//   ....[0]....
	.align		4
.L_9:
        /*0014*/ 	.word	index@(vprintf)


	//----- nvinfo : EIATTR_MERCURY_ISA_VERSION
	.align		4
.L_10:
        /*0018*/ 	.byte	0x03, 0x5f
        /*001a*/ 	.short	0x0101


	//----- nvinfo : EIATTR_VRC_CTA_INIT_COUNT
	.align		4
        /*001c*/ 	.byte	0x02, 0x4a
	.zero		1
	.zero		1


	//----- nvinfo : EIATTR_SYSCALL_OFFSETS
	.align		4
        /*0020*/ 	.byte	0x04, 0x46
        /*0022*/ 	.short	(.L_12 - .L_11)


	//   ....[0]....
.L_11:
        /*0024*/ 	.word	0x000000e0


	//----- nvinfo : EIATTR_EXIT_INSTR_OFFSETS
	.align		4
.L_12:
        /*0028*/ 	.byte	0x04, 0x1c
        /*002a*/ 	.short	(.L_14 - .L_13)


	//   ....[0]....
.L_13:
        /*002c*/ 	.word	0x000000f0


	//----- nvinfo : EIATTR_SW_WAR
	.align		4
.L_14:
        /*0030*/ 	.byte	0x04, 0x36
        /*0032*/ 	.short	(.L_16 - .L_15)
.L_15:
        /*0034*/ 	.word	0x00000008
.L_16:


//--------------------- .nv.callgraph             --------------------------
	.section	.nv.callgraph,"",@"SHT_CUDA_CALLGRAPH"
	.align	4
	.sectionentsize	8
	.align		4
        /*0000*/ 	.word	0x00000000
	.align		4
        /*0004*/ 	.word	0xffffffff
	.align		4
        /*0008*/ 	.word	index@(_Z6kernelv)
	.align		4
        /*000c*/ 	.word	index@(vprintf)
	.align		4
        /*0010*/ 	.word	0x00000000
	.align		4
        /*0014*/ 	.word	0xfffffffe
	.align		4
        /*0018*/ 	.word	0x00000000
	.align		4
        /*001c*/ 	.word	0xfffffffd
	.align		4
        /*0020*/ 	.word	0x00000000
	.align		4
        /*0024*/ 	.word	0xfffffffc


//--------------------- .nv.constant4             --------------------------
	.section	.nv.constant4,"a",@progbits
	.align	8
	.align		8
.nv.constant4:
        /*0000*/ 	.dword	vprintf
	.align		8
        /*0008*/ 	.dword	$str


//--------------------- .text._Z6kernelv          --------------------------
	.section	.text._Z6kernelv,"ax",@progbits
	.align	128
        .global         _Z6kernelv
        .type           _Z6kernelv,@function
        .size           _Z6kernelv,(.L_x_2 - _Z6kernelv)
        .other          _Z6kernelv,@"STO_CUDA_ENTRY STV_DEFAULT"
_Z6kernelv:
.text._Z6kernelv:
[----:B------:R-:W0:Y:S01]  /*0000*/  LDC R1, c[0x0][0x37c] ;  /* 0x0000df00ff017b82 */ /* 0x000e220000000800 */
[----:B------:R-:W1:Y:S01]  /*0010*/  S2R R8, SR_TID.X ;  /* 0x0000000000087919 */ /* 0x000e620000002100 */
[----:B0-----:R-:W-:Y:S01]  /*0020*/  VIADD R1, R1, 0xfffffff8 ;  /* 0xfffffff801017836 */ /* 0x001fe20000000000 */
[----:B------:R-:W-:Y:S01]  /*0030*/  MOV R0, 0x0 ;  /* 0x0000000000007802 */ /* 0x000fe20000000f00 */
[----:B------:R-:W0:Y:S04]  /*0040*/  LDCU UR4, c[0x0][0x2f8] ;  /* 0x00005f00ff0477ac */ /* 0x000e280008000800 */
[----:B------:R2:W3:Y:S01]  /*0050*/  LDC.64 R2, c[0x4][R0] ;  /* 0x0100000000027b82 */ /* 0x0004e20000000a00 */
[----:B------:R-:W4:Y:S01]  /*0060*/  LDCU.64 UR6, c[0x4][0x8] ;  /* 0x01000100ff0677ac */ /* 0x000f220008000a00 */
[----:B------:R-:W5:Y:S01]  /*0070*/  LDCU UR5, c[0x0][0x2fc] ;  /* 0x00005f80ff0577ac */ /* 0x000f620008000800 */
[----:B0-----:R-:W-:Y:S01]  /*0080*/  IADD3 R6, P0, PT, R1, UR4, RZ ;  /* 0x0000000401067c10 */ /* 0x001fe2000ff1e0ff */
[----:B----4-:R-:W-:Y:S01]  /*0090*/  IMAD.U32 R4, RZ, RZ, UR6 ;  /* 0x00000006ff047e24 */ /* 0x010fe2000f8e00ff */
[----:B------:R-:W-:-:S03]  /*00a0*/  MOV R5, UR7 ;  /* 0x0000000700057c02 */ /* 0x000fc60008000f00 */
[----:B-----5:R-:W-:Y:S01]  /*00b0*/  IMAD.X R7, RZ, RZ, UR5, P0 ;  /* 0x00000005ff077e24 */ /* 0x020fe200080e06ff */
[----:B-1----:R2:W-:Y:S07]  /*00c0*/  STL [R1], R8 ;  /* 0x0000000801007387 */ /* 0x0025ee0000100800 */
[----:B------:R-:W-:-:S07]  /*00d0*/  LEPC R20, `(.L_x_0) ;  /* 0x000000001014794e */ /* 0x000fce0000000000 */
[----:B--23--:R-:W-:Y:S05]  /*00e0*/  CALL.ABS.NOINC R2 ;  /* 0x0000000002007343 */ /* 0x00cfea0003c00000 */
.L_x_0:
[----:B------:R-:W-:Y:S05]  /*00f0*/  EXIT ;  /* 0x000000000000794d */ /* 0x000fea0003800000 */
.L_x_1:
[----:B------:R-:W-:-:S00]  /*0100*/  BRA `(.L_x_1) ;  /* 0xfffffffc00fc7947 */ /* 0x000fc0000383ffff */
[----:B------:R-:W-:-:S00]  /*0110*/  NOP ;  /* 0x0000000000007918 */ /* 0x000fc00000000000 */
        /* <DEDUP_REMOVED lines=14> */
.L_x_2:


//--------------------- .nv.global.init           --------------------------
	.section	.nv.global.init,"aw",@progbits
.nv.global.init:
	.type		$str,@object
	.size		$str,(.L_0 - $str)
$str:
        /*0000*/ 	.byte	0x48, 0x65, 0x6c, 0x6c, 0x6f, 0x20, 0x66, 0x72, 0x6f, 0x6d, 0x20, 0x43, 0x55, 0x44, 0x41, 0x21
        /*0010*/ 	.byte	0x20, 0x54, 0x68, 0x72, 0x65, 0x61, 0x64, 0x49, 0x64, 0x78, 0x3a, 0x20, 0x25, 0x64, 0x0a, 0x00
.L_0:


//--------------------- .nv.shared.reserved.0     --------------------------
	.section	.nv.shared.reserved.0,"aw",@nobits
	.weak		__nv_reservedSMEM_offset_0_alias
	.size		__nv_reservedSMEM_offset_0_alias, 0, 64
	.other		__nv_reservedSMEM_offset_0_alias,@"STO_CUDA_RESERVED_SHARED STV_DEFAULT"
__nv_reservedSMEM_offset_0_alias:
	.zero		0
	.zero		64


//--------------------- .nv.constant0._Z6kernelv  --------------------------
	.section	.nv.constant0._Z6kernelv,"a",@progbits
	.sectionflags	@""
	.align	4
.nv.constant0._Z6kernelv:
	.zero		896


//--------------------- SYMBOLS --------------------------

	.type		.nv.reservedSmem.offset0,@object
	.size		.nv.reservedSmem.offset0,0x4
	.type		vprintf,@function
